//
// Generated by NVIDIA NVVM Compiler
//
// Compiler Build ID: CL-36424714
// Cuda compilation tools, release 13.0, V13.0.88
// Based on NVVM 20.0.0
//

.version 9.0
.target sm_100
.address_size 64

	// .globl	_Z16kernel_spmatvec2PdPKdPKiS1_ij

.visible .entry _Z16kernel_spmatvec2PdPKdPKiS1_ij(
	.param .u64 .ptr .align 1 _Z16kernel_spmatvec2PdPKdPKiS1_ij_param_0,
	.param .u64 .ptr .align 1 _Z16kernel_spmatvec2PdPKdPKiS1_ij_param_1,
	.param .u64 .ptr .align 1 _Z16kernel_spmatvec2PdPKdPKiS1_ij_param_2,
	.param .u64 .ptr .align 1 _Z16kernel_spmatvec2PdPKdPKiS1_ij_param_3,
	.param .u32 _Z16kernel_spmatvec2PdPKdPKiS1_ij_param_4,
	.param .u32 _Z16kernel_spmatvec2PdPKdPKiS1_ij_param_5
)
{
	.reg .pred 	%p<11>;
	.reg .b32 	%r<97>;
	.reg .b64 	%rd<102>;
	.reg .b64 	%fd<56>;

	ld.param.u64 	%rd5, [_Z16kernel_spmatvec2PdPKdPKiS1_ij_param_0];
	ld.param.u64 	%rd6, [_Z16kernel_spmatvec2PdPKdPKiS1_ij_param_1];
	ld.param.u64 	%rd7, [_Z16kernel_spmatvec2PdPKdPKiS1_ij_param_2];
	ld.param.u64 	%rd8, [_Z16kernel_spmatvec2PdPKdPKiS1_ij_param_3];
	ld.param.u32 	%r39, [_Z16kernel_spmatvec2PdPKdPKiS1_ij_param_4];
	ld.param.u32 	%r40, [_Z16kernel_spmatvec2PdPKdPKiS1_ij_param_5];
	cvta.to.global.u64 	%rd1, %rd8;
	cvta.to.global.u64 	%rd2, %rd6;
	cvta.to.global.u64 	%rd3, %rd7;
	mov.u32 	%r41, %ctaid.x;
	mov.u32 	%r42, %ntid.x;
	mul.lo.s32 	%r1, %r41, %r42;
	mov.u32 	%r2, %tid.x;
	add.s32 	%r3, %r1, %r2;
	setp.ge.s32 	%p1, %r3, %r39;
	@%p1 bra 	$L__BB0_13;
	cvta.to.global.u64 	%rd9, %rd5;
	mul.wide.s32 	%rd10, %r3, 8;
	add.s64 	%rd4, %rd9, %rd10;
	mov.b64 	%rd11, 0;
	st.global.u64 	[%rd4], %rd11;
	setp.eq.s32 	%p2, %r40, 0;
	@%p2 bra 	$L__BB0_13;
	and.b32  	%r4, %r40, 7;
	setp.lt.u32 	%p3, %r40, 8;
	mov.b32 	%r95, 0;
	mov.f64 	%fd53, 0d0000000000000000;
	@%p3 bra 	$L__BB0_5;
	and.b32  	%r95, %r40, -8;
	neg.s32 	%r93, %r95;
	add.s32 	%r44, %r2, %r39;
	add.s32 	%r92, %r44, %r1;
	shl.b32 	%r8, %r39, 3;
	shl.b32 	%r45, %r39, 1;
	add.s32 	%r91, %r3, %r45;
	mad.lo.s32 	%r90, %r39, 3, %r3;
	shl.b32 	%r46, %r39, 2;
	add.s32 	%r89, %r3, %r46;
	mad.lo.s32 	%r88, %r39, 5, %r3;
	mad.lo.s32 	%r87, %r39, 6, %r3;
	mad.lo.s32 	%r86, %r39, 7, %r3;
	mov.f64 	%fd53, 0d0000000000000000;
	mov.u32 	%r85, %r3;
$L__BB0_4:
	.pragma "nounroll";
	mul.wide.u32 	%rd12, %r85, 4;
	add.s64 	%rd13, %rd3, %rd12;
	ld.global.u32 	%r47, [%rd13];
	add.s32 	%r48, %r47, -1;
	mul.wide.u32 	%rd14, %r85, 8;
	add.s64 	%rd15, %rd2, %rd14;
	ld.global.f64 	%fd10, [%rd15];
	mul.wide.u32 	%rd16, %r48, 8;
	add.s64 	%rd17, %rd1, %rd16;
	ld.global.f64 	%fd11, [%rd17];
	fma.rn.f64 	%fd12, %fd10, %fd11, %fd53;
	st.global.f64 	[%rd4], %fd12;
	mul.wide.u32 	%rd18, %r92, 4;
	add.s64 	%rd19, %rd3, %rd18;
	ld.global.u32 	%r49, [%rd19];
	add.s32 	%r50, %r49, -1;
	mul.wide.u32 	%rd20, %r92, 8;
	add.s64 	%rd21, %rd2, %rd20;
	ld.global.f64 	%fd13, [%rd21];
	mul.wide.u32 	%rd22, %r50, 8;
	add.s64 	%rd23, %rd1, %rd22;
	ld.global.f64 	%fd14, [%rd23];
	fma.rn.f64 	%fd15, %fd13, %fd14, %fd12;
	st.global.f64 	[%rd4], %fd15;
	mul.wide.u32 	%rd24, %r91, 4;
	add.s64 	%rd25, %rd3, %rd24;
	ld.global.u32 	%r51, [%rd25];
	add.s32 	%r52, %r51, -1;
	mul.wide.u32 	%rd26, %r91, 8;
	add.s64 	%rd27, %rd2, %rd26;
	ld.global.f64 	%fd16, [%rd27];
	mul.wide.u32 	%rd28, %r52, 8;
	add.s64 	%rd29, %rd1, %rd28;
	ld.global.f64 	%fd17, [%rd29];
	fma.rn.f64 	%fd18, %fd16, %fd17, %fd15;
	st.global.f64 	[%rd4], %fd18;
	mul.wide.u32 	%rd30, %r90, 4;
	add.s64 	%rd31, %rd3, %rd30;
	ld.global.u32 	%r53, [%rd31];
	add.s32 	%r54, %r53, -1;
	mul.wide.u32 	%rd32, %r90, 8;
	add.s64 	%rd33, %rd2, %rd32;
	ld.global.f64 	%fd19, [%rd33];
	mul.wide.u32 	%rd34, %r54, 8;
	add.s64 	%rd35, %rd1, %rd34;
	ld.global.f64 	%fd20, [%rd35];
	fma.rn.f64 	%fd21, %fd19, %fd20, %fd18;
	st.global.f64 	[%rd4], %fd21;
	mul.wide.u32 	%rd36, %r89, 4;
	add.s64 	%rd37, %rd3, %rd36;
	ld.global.u32 	%r55, [%rd37];
	add.s32 	%r56, %r55, -1;
	mul.wide.u32 	%rd38, %r89, 8;
	add.s64 	%rd39, %rd2, %rd38;
	ld.global.f64 	%fd22, [%rd39];
	mul.wide.u32 	%rd40, %r56, 8;
	add.s64 	%rd41, %rd1, %rd40;
	ld.global.f64 	%fd23, [%rd41];
	fma.rn.f64 	%fd24, %fd22, %fd23, %fd21;
	st.global.f64 	[%rd4], %fd24;
	mul.wide.u32 	%rd42, %r88, 4;
	add.s64 	%rd43, %rd3, %rd42;
	ld.global.u32 	%r57, [%rd43];
	add.s32 	%r58, %r57, -1;
	mul.wide.u32 	%rd44, %r88, 8;
	add.s64 	%rd45, %rd2, %rd44;
	ld.global.f64 	%fd25, [%rd45];
	mul.wide.u32 	%rd46, %r58, 8;
	add.s64 	%rd47, %rd1, %rd46;
	ld.global.f64 	%fd26, [%rd47];
	fma.rn.f64 	%fd27, %fd25, %fd26, %fd24;
	st.global.f64 	[%rd4], %fd27;
	mul.wide.u32 	%rd48, %r87, 4;
	add.s64 	%rd49, %rd3, %rd48;
	ld.global.u32 	%r59, [%rd49];
	add.s32 	%r60, %r59, -1;
	mul.wide.u32 	%rd50, %r87, 8;
	add.s64 	%rd51, %rd2, %rd50;
	ld.global.f64 	%fd28, [%rd51];
	mul.wide.u32 	%rd52, %r60, 8;
	add.s64 	%rd53, %rd1, %rd52;
	ld.global.f64 	%fd29, [%rd53];
	fma.rn.f64 	%fd30, %fd28, %fd29, %fd27;
	st.global.f64 	[%rd4], %fd30;
	mul.wide.u32 	%rd54, %r86, 4;
	add.s64 	%rd55, %rd3, %rd54;
	ld.global.u32 	%r61, [%rd55];
	add.s32 	%r62, %r61, -1;
	mul.wide.u32 	%rd56, %r86, 8;
	add.s64 	%rd57, %rd2, %rd56;
	ld.global.f64 	%fd31, [%rd57];
	mul.wide.u32 	%rd58, %r62, 8;
	add.s64 	%rd59, %rd1, %rd58;
	ld.global.f64 	%fd32, [%rd59];
	fma.rn.f64 	%fd53, %fd31, %fd32, %fd30;
	st.global.f64 	[%rd4], %fd53;
	add.s32 	%r93, %r93, 8;
	add.s32 	%r92, %r92, %r8;
	add.s32 	%r91, %r91, %r8;
	add.s32 	%r90, %r90, %r8;
	add.s32 	%r89, %r89, %r8;
	add.s32 	%r88, %r88, %r8;
	add.s32 	%r87, %r87, %r8;
	add.s32 	%r86, %r86, %r8;
	add.s32 	%r85, %r85, %r8;
	setp.ne.s32 	%p4, %r93, 0;
	@%p4 bra 	$L__BB0_4;
$L__BB0_5:
	setp.eq.s32 	%p5, %r4, 0;
	@%p5 bra 	$L__BB0_13;
	and.b32  	%r34, %r40, 3;
	setp.lt.u32 	%p6, %r4, 4;
	@%p6 bra 	$L__BB0_8;
	mad.lo.s32 	%r63, %r95, %r39, %r3;
	mul.wide.u32 	%rd60, %r63, 4;
	add.s64 	%rd61, %rd3, %rd60;
	ld.global.u32 	%r64, [%rd61];
	add.s32 	%r65, %r64, -1;
	mul.wide.u32 	%rd62, %r63, 8;
	add.s64 	%rd63, %rd2, %rd62;
	ld.global.f64 	%fd33, [%rd63];
	mul.wide.u32 	%rd64, %r65, 8;
	add.s64 	%rd65, %rd1, %rd64;
	ld.global.f64 	%fd34, [%rd65];
	fma.rn.f64 	%fd35, %fd33, %fd34, %fd53;
	st.global.f64 	[%rd4], %fd35;
	add.s32 	%r66, %r63, %r39;
	mul.wide.u32 	%rd66, %r66, 4;
	add.s64 	%rd67, %rd3, %rd66;
	ld.global.u32 	%r67, [%rd67];
	add.s32 	%r68, %r67, -1;
	mul.wide.u32 	%rd68, %r66, 8;
	add.s64 	%rd69, %rd2, %rd68;
	ld.global.f64 	%fd36, [%rd69];
	mul.wide.u32 	%rd70, %r68, 8;
	add.s64 	%rd71, %rd1, %rd70;
	ld.global.f64 	%fd37, [%rd71];
	fma.rn.f64 	%fd38, %fd36, %fd37, %fd35;
	st.global.f64 	[%rd4], %fd38;
	add.s32 	%r69, %r66, %r39;
	mul.wide.u32 	%rd72, %r69, 4;
	add.s64 	%rd73, %rd3, %rd72;
	ld.global.u32 	%r70, [%rd73];
	add.s32 	%r71, %r70, -1;
	mul.wide.u32 	%rd74, %r69, 8;
	add.s64 	%rd75, %rd2, %rd74;
	ld.global.f64 	%fd39, [%rd75];
	mul.wide.u32 	%rd76, %r71, 8;
	add.s64 	%rd77, %rd1, %rd76;
	ld.global.f64 	%fd40, [%rd77];
	fma.rn.f64 	%fd41, %fd39, %fd40, %fd38;
	st.global.f64 	[%rd4], %fd41;
	add.s32 	%r72, %r69, %r39;
	mul.wide.u32 	%rd78, %r72, 4;
	add.s64 	%rd79, %rd3, %rd78;
	ld.global.u32 	%r73, [%rd79];
	add.s32 	%r74, %r73, -1;
	mul.wide.u32 	%rd80, %r72, 8;
	add.s64 	%rd81, %rd2, %rd80;
	ld.global.f64 	%fd42, [%rd81];
	mul.wide.u32 	%rd82, %r74, 8;
	add.s64 	%rd83, %rd1, %rd82;
	ld.global.f64 	%fd43, [%rd83];
	fma.rn.f64 	%fd53, %fd42, %fd43, %fd41;
	st.global.f64 	[%rd4], %fd53;
	add.s32 	%r95, %r95, 4;
$L__BB0_8:
	setp.eq.s32 	%p7, %r34, 0;
	@%p7 bra 	$L__BB0_13;
	setp.eq.s32 	%p8, %r34, 1;
	@%p8 bra 	$L__BB0_11;
	mad.lo.s32 	%r75, %r95, %r39, %r3;
	mul.wide.u32 	%rd84, %r75, 4;
	add.s64 	%rd85, %rd3, %rd84;
	ld.global.u32 	%r76, [%rd85];
	add.s32 	%r77, %r76, -1;
	mul.wide.u32 	%rd86, %r75, 8;
	add.s64 	%rd87, %rd2, %rd86;
	ld.global.f64 	%fd44, [%rd87];
	mul.wide.u32 	%rd88, %r77, 8;
	add.s64 	%rd89, %rd1, %rd88;
	ld.global.f64 	%fd45, [%rd89];
	fma.rn.f64 	%fd46, %fd44, %fd45, %fd53;
	st.global.f64 	[%rd4], %fd46;
	add.s32 	%r78, %r75, %r39;
	mul.wide.u32 	%rd90, %r78, 4;
	add.s64 	%rd91, %rd3, %rd90;
	ld.global.u32 	%r79, [%rd91];
	add.s32 	%r80, %r79, -1;
	mul.wide.u32 	%rd92, %r78, 8;
	add.s64 	%rd93, %rd2, %rd92;
	ld.global.f64 	%fd47, [%rd93];
	mul.wide.u32 	%rd94, %r80, 8;
	add.s64 	%rd95, %rd1, %rd94;
	ld.global.f64 	%fd48, [%rd95];
	fma.rn.f64 	%fd53, %fd47, %fd48, %fd46;
	st.global.f64 	[%rd4], %fd53;
	add.s32 	%r95, %r95, 2;
$L__BB0_11:
	and.b32  	%r81, %r40, 1;
	setp.eq.b32 	%p9, %r81, 1;
	not.pred 	%p10, %p9;
	@%p10 bra 	$L__BB0_13;
	mad.lo.s32 	%r82, %r95, %r39, %r3;
	mul.wide.u32 	%rd96, %r82, 4;
	add.s64 	%rd97, %rd3, %rd96;
	ld.global.u32 	%r83, [%rd97];
	add.s32 	%r84, %r83, -1;
	mul.wide.u32 	%rd98, %r82, 8;
	add.s64 	%rd99, %rd2, %rd98;
	ld.global.f64 	%fd49, [%rd99];
	mul.wide.u32 	%rd100, %r84, 8;
	add.s64 	%rd101, %rd1, %rd100;
	ld.global.f64 	%fd50, [%rd101];
	fma.rn.f64 	%fd51, %fd49, %fd50, %fd53;
	st.global.f64 	[%rd4], %fd51;
$L__BB0_13:
	ret;

}


// ===== COMPILED SASS (sm_100) =====

	.target	sm_100

	.elftype	@"ET_EXEC"


//--------------------- .note.nv.tkinfo           --------------------------
	.section	.note.nv.tkinfo,"",@"SHT_NOTE"
	.sectionflags	@"SHF_NOTE_NV_TKINFO"
	.tkinfo
        /*0018*/ 	.word	0x00000002
        /*0030*/ 	.string	""
        /*0030*/ 	.string	"ptxas"
        /*0030*/ 	.string	"Cuda compilation tools, release 13.0, V13.0.88"
        /*0030*/ 	.string	"Build cuda_13.0.r13.0/compiler.36424714_0"
        /*0030*/ 	.string	"-arch sm_100 -m 64 "



//--------------------- .note.nv.cuinfo           --------------------------
	.section	.note.nv.cuinfo,"",@"SHT_NOTE"
	.sectionflags	@"SHF_NOTE_NV_CUINFO"
        /*0018*/ 	.short	0x0002
        /*001a*/ 	.short	0x0064
        /*001c*/ 	.short	0x0082
	.zero		2


//--------------------- .nv.info                  --------------------------
	.section	.nv.info,"",@"SHT_CUDA_INFO"
	.align	4


	//----- nvinfo : EIATTR_REGCOUNT
	.align		4
        /*0000*/ 	.byte	0x04, 0x2f
        /*0002*/ 	.short	(.L_1 - .L_0)
	.align		4
.L_0:
        /*0004*/ 	.word	index@(_Z16kernel_spmatvec2PdPKdPKiS1_ij)
        /*0008*/ 	.word	0x00000020


	//----- nvinfo : EIATTR_FRAME_SIZE
	.align		4
.L_1:
        /*000c*/ 	.byte	0x04, 0x11
        /*000e*/ 	.short	(.L_3 - .L_2)
	.align		4
.L_2:
        /*0010*/ 	.word	index@(_Z16kernel_spmatvec2PdPKdPKiS1_ij)
        /*0014*/ 	.word	0x00000000


	//----- nvinfo : EIATTR_MIN_STACK_SIZE
	.align		4
.L_3:
        /*0018*/ 	.byte	0x04, 0x12
        /*001a*/ 	.short	(.L_5 - .L_4)
	.align		4
.L_4:
        /*001c*/ 	.word	index@(_Z16kernel_spmatvec2PdPKdPKiS1_ij)
        /*0020*/ 	.word	0x00000000
.L_5:


//--------------------- .nv.compat                --------------------------
	.section	.nv.compat,"",@"SHT_CUDA_COMPAT_INFO"
	.align	4
        /*0000*/ 	.byte	0x02, 0x09, 0x00, 0x00, 0x02, 0x02, 0x01, 0x00, 0x02, 0x05, 0x05, 0x00, 0x03, 0x07, 0x01, 0x01
        /*0010*/ 	.byte	0x02, 0x03, 0x00, 0x00, 0x02, 0x06, 0x01, 0x00, 0x04, 0x0b, 0x08, 0x00, 0x01, 0x00, 0x00, 0x00
        /*0020*/ 	.byte	0x00, 0x00, 0x00, 0x00


//--------------------- .nv.info._Z16kernel_spmatvec2PdPKdPKiS1_ij --------------------------
	.section	.nv.info._Z16kernel_spmatvec2PdPKdPKiS1_ij,"",@"SHT_CUDA_INFO"
	.sectionflags	@""
	.align	4


	//----- nvinfo : EIATTR_CUDA_API_VERSION
	.align		4
        /*0000*/ 	.byte	0x04, 0x37
        /*0002*/ 	.short	(.L_7 - .L_6)
.L_6:
        /*0004*/ 	.word	0x00000082


	//----- nvinfo : EIATTR_KPARAM_INFO
	.align		4
.L_7:
        /*0008*/ 	.byte	0x04, 0x17
        /*000a*/ 	.short	(.L_9 - .L_8)
.L_8:
        /*000c*/ 	.word	0x00000000
        /*0010*/ 	.short	0x0005
        /*0012*/ 	.short	0x0024
        /*0014*/ 	.byte	0x00, 0xf0, 0x11, 0x00


	//----- nvinfo : EIATTR_KPARAM_INFO
	.align		4
.L_9:
        /*0018*/ 	.byte	0x04, 0x17
        /*001a*/ 	.short	(.L_11 - .L_10)
.L_10:
        /*001c*/ 	.word	0x00000000
        /*0020*/ 	.short	0x0004
        /*0022*/ 	.short	0x0020
        /*0024*/ 	.byte	0x00, 0xf0, 0x11, 0x00


	//----- nvinfo : EIATTR_KPARAM_INFO
	.align		4
.L_11:
        /*0028*/ 	.byte	0x04, 0x17
        /*002a*/ 	.short	(.L_13 - .L_12)
.L_12:
        /*002c*/ 	.word	0x00000000
        /*0030*/ 	.short	0x0003
        /*0032*/ 	.short	0x0018
        /*0034*/ 	.byte	0x00, 0xf5, 0x21, 0x00


	//----- nvinfo : EIATTR_KPARAM_INFO
	.align		4
.L_13:
        /*0038*/ 	.byte	0x04, 0x17
        /*003a*/ 	.short	(.L_15 - .L_14)
.L_14:
        /*003c*/ 	.word	0x00000000
        /*0040*/ 	.short	0x0002
        /*0042*/ 	.short	0x0010
        /*0044*/ 	.byte	0x00, 0xf5, 0x21, 0x00


	//----- nvinfo : EIATTR_KPARAM_INFO
	.align		4
.L_15:
        /*0048*/ 	.byte	0x04, 0x17
        /*004a*/ 	.short	(.L_17 - .L_16)
.L_16:
        /*004c*/ 	.word	0x00000000
        /*0050*/ 	.short	0x0001
        /*0052*/ 	.short	0x0008
        /*0054*/ 	.byte	0x00, 0xf5, 0x21, 0x00


	//----- nvinfo : EIATTR_KPARAM_INFO
	.align		4
.L_17:
        /*0058*/ 	.byte	0x04, 0x17
        /*005a*/ 	.short	(.L_19 - .L_18)
.L_18:
        /*005c*/ 	.word	0x00000000
        /*0060*/ 	.short	0x0000
        /*0062*/ 	.short	0x0000
        /*0064*/ 	.byte	0x00, 0xf5, 0x21, 0x00


	//----- nvinfo : EIATTR_SPARSE_MMA_MASK
	.align		4
.L_19:
        /*0068*/ 	.byte	0x03, 0x50
        /*006a*/ 	.short	0x0000


	//----- nvinfo : EIATTR_MAXREG_COUNT
	.align		4
        /*006c*/ 	.byte	0x03, 0x1b
        /*006e*/ 	.short	0x00ff


	//----- nvinfo : EIATTR_MERCURY_ISA_VERSION
	.align		4
        /*0070*/ 	.byte	0x03, 0x5f
        /*0072*/ 	.short	0x0101


	//----- nvinfo : EIATTR_VRC_CTA_INIT_COUNT
	.align		4
        /*0074*/ 	.byte	0x02, 0x4a
	.zero		1
	.zero		1


	//----- nvinfo : EIATTR_EXIT_INSTR_OFFSETS
	.align		4
        /*0078*/ 	.byte	0x04, 0x1c
        /*007a*/ 	.short	(.L_21 - .L_20)


	//   ....[0]....
.L_20:
        /*007c*/ 	.word	0x00000080


	//   ....[1]....
        /*0080*/ 	.word	0x000000f0


	//   ....[2]....
        /*0084*/ 	.word	0x00000770


	//   ....[3]....
        /*0088*/ 	.word	0x00000a80


	//   ....[4]....
        /*008c*/ 	.word	0x00000c50


	//   ....[5]....
        /*0090*/ 	.word	0x00000d30


	//----- nvinfo : EIATTR_CBANK_PARAM_SIZE
	.align		4
.L_21:
        /*0094*/ 	.byte	0x03, 0x19
        /*0096*/ 	.short	0x0028


	//----- nvinfo : EIATTR_PARAM_CBANK
	.align		4
        /*0098*/ 	.byte	0x04, 0x0a
        /*009a*/ 	.short	(.L_23 - .L_22)
	.align		4
.L_22:
        /*009c*/ 	.word	index@(.nv.constant0._Z16kernel_spmatvec2PdPKdPKiS1_ij)
        /*00a0*/ 	.short	0x0380
        /*00a2*/ 	.short	0x0028


	//----- nvinfo : EIATTR_SW_WAR
	.align		4
.L_23:
        /*00a4*/ 	.byte	0x04, 0x36
        /*00a6*/ 	.short	(.L_25 - .L_24)
.L_24:
        /*00a8*/ 	.word	0x00000008
.L_25:


//--------------------- .nv.callgraph             --------------------------
	.section	.nv.callgraph,"",@"SHT_CUDA_CALLGRAPH"
	.align	4
	.sectionentsize	8
	.align		4
        /*0000*/ 	.word	0x00000000
	.align		4
        /*0004*/ 	.word	0xffffffff
	.align		4
        /*0008*/ 	.word	0x00000000
	.align		4
        /*000c*/ 	.word	0xfffffffe
	.align		4
        /*0010*/ 	.word	0x00000000
	.align		4
        /*0014*/ 	.word	0xfffffffd
	.align		4
        /*0018*/ 	.word	0x00000000
	.align		4
        /*001c*/ 	.word	0xfffffffc


//--------------------- .text._Z16kernel_spmatvec2PdPKdPKiS1_ij --------------------------
	.section	.text._Z16kernel_spmatvec2PdPKdPKiS1_ij,"ax",@progbits
	.align	128
        .global         _Z16kernel_spmatvec2PdPKdPKiS1_ij
        .type           _Z16kernel_spmatvec2PdPKdPKiS1_ij,@function
        .size           _Z16kernel_spmatvec2PdPKdPKiS1_ij,(.L_x_5 - _Z16kernel_spmatvec2PdPKdPKiS1_ij)
        .other          _Z16kernel_spmatvec2PdPKdPKiS1_ij,@"STO_CUDA_ENTRY STV_DEFAULT"
_Z16kernel_spmatvec2PdPKdPKiS1_ij:
.text._Z16kernel_spmatvec2PdPKdPKiS1_ij:
[----:B------:R-:W-:Y:S01]  /*0000*/  LDC R1, c[0x0][0x37c] ;  /* 0x0000df00ff017b82 */ /* 0x000fe20000000800 */
[----:B------:R-:W0:Y:S07]  /*0010*/  S2R R7, SR_TID.X ;  /* 0x0000000000077919 */ /* 0x000e2e0000002100 */
[----:B------:R-:W1:Y:S01]  /*0020*/  S2UR UR4, SR_CTAID.X ;  /* 0x00000000000479c3 */ /* 0x000e620000002500 */
[----:B------:R-:W1:Y:S07]  /*0030*/  LDCU UR5, c[0x0][0x360] ;  /* 0x00006c00ff0577ac */ /* 0x000e6e0008000800 */
[----:B------:R-:W2:Y:S01]  /*0040*/  LDC R0, c[0x0][0x3a0] ;  /* 0x0000e800ff007b82 */ /* 0x000ea20000000800 */
[----:B-1----:R-:W-:-:S06]  /*0050*/  UIMAD UR4, UR4, UR5, URZ ;  /* 0x00000005040472a4 */ /* 0x002fcc000f8e02ff */
[----:B0-----:R-:W-:-:S04]  /*0060*/  IADD3 R3, PT, PT, R7, UR4, RZ ;  /* 0x0000000407037c10 */ /* 0x001fc8000fffe0ff */
[----:B--2---:R-:W-:-:S13]  /*0070*/  ISETP.GE.AND P0, PT, R3, R0, PT ;  /* 0x000000000300720c */ /* 0x004fda0003f06270 */
[----:B------:R-:W-:Y:S05]  /*0080*/  @P0 EXIT ;  /* 0x000000000000094d */ /* 0x000fea0003800000 */
[----:B------:R-:W0:Y:S01]  /*0090*/  LDC R2, c[0x0][0x3a4] ;  /* 0x0000e900ff027b82 */ /* 0x000e220000000800 */
[----:B------:R-:W1:Y:S07]  /*00a0*/  LDCU.64 UR6, c[0x0][0x358] ;  /* 0x00006b00ff0677ac */ /* 0x000e6e0008000a00 */
[----:B------:R-:W2:Y:S01]  /*00b0*/  LDC.64 R8, c[0x0][0x380] ;  /* 0x0000e000ff087b82 */ /* 0x000ea20000000a00 */
[----:B0-----:R-:W-:Y:S01]  /*00c0*/  ISETP.NE.AND P0, PT, R2, RZ, PT ;  /* 0x000000ff0200720c */ /* 0x001fe20003f05270 */
[----:B--2---:R-:W-:-:S05]  /*00d0*/  IMAD.WIDE R8, R3, 0x8, R8 ;  /* 0x0000000803087825 */ /* 0x004fca00078e0208 */
[----:B-1----:R0:W-:Y:S07]  /*00e0*/  STG.E.64 desc[UR6][R8.64], RZ ;  /* 0x000000ff08007986 */ /* 0x0021ee000c101b06 */
[----:B------:R-:W-:Y:S05]  /*00f0*/  @!P0 EXIT ;  /* 0x000000000000894d */ /* 0x000fea0003800000 */
[C---:B------:R-:W-:Y:S01]  /*0100*/  ISETP.GE.U32.AND P1, PT, R2.reuse, 0x8, PT ;  /* 0x000000080200780c */ /* 0x040fe20003f26070 */
[----:B------:R-:W-:Y:S01]  /*0110*/  HFMA2 R5, -RZ, RZ, 0, 0 ;  /* 0x00000000ff057431 */ /* 0x000fe200000001ff */
[----:B------:R-:W-:Y:S02]  /*0120*/  LOP3.LUT R4, R2, 0x7, RZ, 0xc0, !PT ;  /* 0x0000000702047812 */ /* 0x000fe400078ec0ff */
[----:B------:R-:W-:Y:S02]  /*0130*/  CS2R R18, SRZ ;  /* 0x0000000000127805 */ /* 0x000fe4000001ff00 */
[----:B------:R-:W-:-:S07]  /*0140*/  ISETP.NE.AND P0, PT, R4, RZ, PT ;  /* 0x000000ff0400720c */ /* 0x000fce0003f05270 */
[----:B------:R-:W-:Y:S06]  /*0150*/  @!P1 BRA `(.L_x_0) ;  /* 0x0000000400849947 */ /* 0x000fec0003800000 */
[----:B------:R-:W-:Y:S01]  /*0160*/  LOP3.LUT R5, R2, 0xfffffff8, RZ, 0xc0, !PT ;  /* 0xfffffff802057812 */ /* 0x000fe200078ec0ff */
[C---:B------:R-:W-:Y:S01]  /*0170*/  IMAD R23, R0.reuse, 0x3, R3 ;  /* 0x0000000300177824 */ /* 0x040fe200078e0203 */
[C---:B------:R-:W-:Y:S01]  /*0180*/  IADD3 R26, PT, PT, R0.reuse, UR4, R7 ;  /* 0x00000004001a7c10 */ /* 0x040fe2000fffe007 */
[C-C-:B------:R-:W-:Y:S01]  /*0190*/  IMAD R27, R0.reuse, 0x5, R3.reuse ;  /* 0x00000005001b7824 */ /* 0x140fe200078e0203 */
[CC--:B------:R-:W-:Y:S01]  /*01a0*/  LEA R7, R0.reuse, R3.reuse, 0x1 ;  /* 0x0000000300077211 */ /* 0x0c0fe200078e08ff */
[C-C-:B------:R-:W-:Y:S01]  /*01b0*/  IMAD R29, R0.reuse, 0x6, R3.reuse ;  /* 0x00000006001d7824 */ /* 0x140fe200078e0203 */
[CC--:B------:R-:W-:Y:S01]  /*01c0*/  LEA R25, R0.reuse, R3.reuse, 0x2 ;  /* 0x0000000300197211 */ /* 0x0c0fe200078e10ff */
[----:B------:R-:W-:Y:S01]  /*01d0*/  IMAD R22, R0, 0x7, R3 ;  /* 0x0000000700167824 */ /* 0x000fe200078e0203 */
[----:B------:R-:W-:Y:S02]  /*01e0*/  MOV R24, R3 ;  /* 0x0000000300187202 */ /* 0x000fe40000000f00 */
[----:B------:R-:W-:-:S02]  /*01f0*/  CS2R R18, SRZ ;  /* 0x0000000000127805 */ /* 0x000fc4000001ff00 */
[----:B------:R-:W-:-:S07]  /*0200*/  IADD3 R6, PT, PT, -R5, RZ, RZ ;  /* 0x000000ff05067210 */ /* 0x000fce0007ffe1ff */
.L_x_1:
[----:B-1----:R-:W1:Y:S08]  /*0210*/  LDC.64 R10, c[0x0][0x390] ;  /* 0x0000e400ff0a7b82 */ /* 0x002e700000000a00 */
[----:B------:R-:W2:Y:S01]  /*0220*/  LDC.64 R14, c[0x0][0x388] ;  /* 0x0000e200ff0e7b82 */ /* 0x000ea20000000a00 */
[----:B-1----:R-:W-:-:S05]  /*0230*/  IMAD.WIDE.U32 R12, R24, 0x4, R10 ;  /* 0x00000004180c7825 */ /* 0x002fca00078e000a */
[----:B------:R1:W3:Y:S02]  /*0240*/  LDG.E R16, desc[UR6][R12.64] ;  /* 0x000000060c107981 */ /* 0x0002e4000c1e1900 */
[----:B-1----:R-:W1:Y:S01]  /*0250*/  LDC.64 R12, c[0x0][0x398] ;  /* 0x0000e600ff0c7b82 */ /* 0x002e620000000a00 */
[----:B---3--:R-:W-:Y:S01]  /*0260*/  IADD3 R21, PT, PT, R16, -0x1, RZ ;  /* 0xffffffff10157810 */ /* 0x008fe20007ffe0ff */
[----:B--2---:R-:W-:-:S04]  /*0270*/  IMAD.WIDE.U32 R16, R24, 0x8, R14 ;  /* 0x0000000818107825 */ /* 0x004fc800078e000e */
[----:B-1----:R-:W-:Y:S02]  /*0280*/  IMAD.WIDE.U32 R20, R21, 0x8, R12 ;  /* 0x0000000815147825 */ /* 0x002fe400078e000c */
[----:B------:R-:W2:Y:S04]  /*0290*/  LDG.E.64 R16, desc[UR6][R16.64] ;  /* 0x0000000610107981 */ /* 0x000ea8000c1e1b00 */
[----:B------:R-:W2:Y:S02]  /*02a0*/  LDG.E.64 R20, desc[UR6][R20.64] ;  /* 0x0000000614147981 */ /* 0x000ea4000c1e1b00 */
[----:B--2---:R-:W-:Y:S01]  /*02b0*/  DFMA R20, R16, R20, R18 ;  /* 0x000000141014722b */ /* 0x004fe20000000012 */
[----:B------:R-:W-:-:S06]  /*02c0*/  IMAD.WIDE.U32 R18, R26, 0x4, R10 ;  /* 0x000000041a127825 */ /* 0x000fcc00078e000a */
[----:B------:R1:W-:Y:S04]  /*02d0*/  STG.E.64 desc[UR6][R8.64], R20 ;  /* 0x0000001408007986 */ /* 0x0003e8000c101b06 */
[----:B------:R-:W2:Y:S01]  /*02e0*/  LDG.E R18, desc[UR6][R18.64] ;  /* 0x0000000612127981 */ /* 0x000ea2000c1e1900 */
[----:B------:R-:W-:-:S06]  /*02f0*/  IMAD.WIDE.U32 R16, R26, 0x8, R14 ;  /* 0x000000081a107825 */ /* 0x000fcc00078e000e */
[----:B------:R-:W3:Y:S01]  /*0300*/  LDG.E.64 R16, desc[UR6][R16.64] ;  /* 0x0000000610107981 */ /* 0x000ee2000c1e1b00 */
[----:B--2---:R-:W-:-:S05]  /*0310*/  IADD3 R28, PT, PT, R18, -0x1, RZ ;  /* 0xffffffff121c7810 */ /* 0x004fca0007ffe0ff */
[----:B------:R-:W-:-:S06]  /*0320*/  IMAD.WIDE.U32 R18, R28, 0x8, R12 ;  /* 0x000000081c127825 */ /* 0x000fcc00078e000c */
[----:B------:R-:W3:Y:S02]  /*0330*/  LDG.E.64 R18, desc[UR6][R18.64] ;  /* 0x0000000612127981 */ /* 0x000ee4000c1e1b00 */
[----:B---3--:R-:W-:Y:S01]  /*0340*/  DFMA R18, R16, R18, R20 ;  /* 0x000000121012722b */ /* 0x008fe20000000014 */
[----:B------:R-:W-:-:S06]  /*0350*/  IMAD.WIDE.U32 R16, R7, 0x4, R10 ;  /* 0x0000000407107825 */ /* 0x000fcc00078e000a */
[----:B------:R2:W-:Y:S04]  /*0360*/  STG.E.64 desc[UR6][R8.64], R18 ;  /* 0x0000001208007986 */ /* 0x0005e8000c101b06 */
[----:B------:R3:W1:Y:S02]  /*0370*/  LDG.E R28, desc[UR6][R16.64] ;  /* 0x00000006101c7981 */ /* 0x000664000c1e1900 */
[----:B---3--:R-:W-:-:S06]  /*0380*/  IMAD.WIDE.U32 R16, R7, 0x8, R14 ;  /* 0x0000000807107825 */ /* 0x008fcc00078e000e */
[----:B------:R-:W3:Y:S01]  /*0390*/  LDG.E.64 R16, desc[UR6][R16.64] ;  /* 0x0000000610107981 */ /* 0x000ee2000c1e1b00 */
[----:B-1----:R-:W-:-:S05]  /*03a0*/  IADD3 R21, PT, PT, R28, -0x1, RZ ;  /* 0xffffffff1c157810 */ /* 0x002fca0007ffe0ff */
[----:B------:R-:W-:-:S06]  /*03b0*/  IMAD.WIDE.U32 R20, R21, 0x8, R12 ;  /* 0x0000000815147825 */ /* 0x000fcc00078e000c */
[----:B------:R-:W3:Y:S02]  /*03c0*/  LDG.E.64 R20, desc[UR6][R20.64] ;  /* 0x0000000614147981 */ /* 0x000ee4000c1e1b00 */
[----:B---3--:R-:W-:Y:S01]  /*03d0*/  DFMA R20, R16, R20, R18 ;  /* 0x000000141014722b */ /* 0x008fe20000000012 */
[----:B------:R-:W-:-:S06]  /*03e0*/  IMAD.WIDE.U32 R16, R23, 0x4, R10 ;  /* 0x0000000417107825 */ /* 0x000fcc00078e000a */
[----:B------:R1:W-:Y:S04]  /*03f0*/  STG.E.64 desc[UR6][R8.64], R20 ;  /* 0x0000001408007986 */ /* 0x0003e8000c101b06 */
[----:B------:R3:W2:Y:S02]  /*0400*/  LDG.E R28, desc[UR6][R16.64] ;  /* 0x00000006101c7981 */ /* 0x0006a4000c1e1900 */
[----:B---3--:R-:W-:-:S06]  /*0410*/  IMAD.WIDE.U32 R16, R23, 0x8, R14 ;  /* 0x0000000817107825 */ /* 0x008fcc00078e000e */
        /* <DEDUP_REMOVED lines=16> */
[----:B------:R-:W2:Y:S02]  /*0520*/  LDG.E R28, desc[UR6][R16.64] ;  /* 0x00000006101c7981 */ /* 0x000ea4000c1e1900 */
[----:B--2---:R-:W-:-:S05]  /*0530*/  IADD3 R19, PT, PT, R28, -0x1, RZ ;  /* 0xffffffff1c137810 */ /* 0x004fca0007ffe0ff */
[----:B------:R-:W-:-:S04]  /*0540*/  IMAD.WIDE.U32 R16, R19, 0x8, R12 ;  /* 0x0000000813107825 */ /* 0x000fc800078e000c */
[----:B------:R-:W-:Y:S02]  /*0550*/  IMAD.WIDE.U32 R18, R27, 0x8, R14 ;  /* 0x000000081b127825 */ /* 0x000fe400078e000e */
[----:B------:R-:W2:Y:S04]  /*0560*/  LDG.E.64 R16, desc[UR6][R16.64] ;  /* 0x0000000610107981 */ /* 0x000ea8000c1e1b00 */
[----:B------:R-:W2:Y:S02]  /*0570*/  LDG.E.64 R18, desc[UR6][R18.64] ;  /* 0x0000000612127981 */ /* 0x000ea4000c1e1b00 */
[----:B--2---:R-:W-:Y:S01]  /*0580*/  DFMA R16, R18, R16, R20 ;  /* 0x000000101210722b */ /* 0x004fe20000000014 */
[----:B------:R-:W-:-:S06]  /*0590*/  IMAD.WIDE.U32 R18, R29, 0x4, R10 ;  /* 0x000000041d127825 */ /* 0x000fcc00078e000a */
[----:B------:R2:W-:Y:S04]  /*05a0*/  STG.E.64 desc[UR6][R8.64], R16 ;  /* 0x0000001008007986 */ /* 0x0005e8000c101b06 */
[----:B------:R3:W1:Y:S02]  /*05b0*/  LDG.E R28, desc[UR6][R18.64] ;  /* 0x00000006121c7981 */ /* 0x000664000c1e1900 */
[----:B---3--:R-:W-:-:S06]  /*05c0*/  IMAD.WIDE.U32 R18, R29, 0x8, R14 ;  /* 0x000000081d127825 */ /* 0x008fcc00078e000e */
[----:B------:R-:W3:Y:S01]  /*05d0*/  LDG.E.64 R18, desc[UR6][R18.64] ;  /* 0x0000000612127981 */ /* 0x000ee2000c1e1b00 */
[----:B-1----:R-:W-:-:S05]  /*05e0*/  IADD3 R21, PT, PT, R28, -0x1, RZ ;  /* 0xffffffff1c157810 */ /* 0x002fca0007ffe0ff */
[----:B------:R-:W-:-:S06]  /*05f0*/  IMAD.WIDE.U32 R20, R21, 0x8, R12 ;  /* 0x0000000815147825 */ /* 0x000fcc00078e000c */
[----:B------:R-:W3:Y:S01]  /*0600*/  LDG.E.64 R20, desc[UR6][R20.64] ;  /* 0x0000000614147981 */ /* 0x000ee2000c1e1b00 */
[----:B------:R-:W-:Y:S01]  /*0610*/  IMAD.WIDE.U32 R10, R22, 0x4, R10 ;  /* 0x00000004160a7825 */ /* 0x000fe200078e000a */
[----:B---3--:R-:W-:-:S07]  /*0620*/  DFMA R20, R18, R20, R16 ;  /* 0x000000141214722b */ /* 0x008fce0000000010 */
[----:B------:R1:W-:Y:S04]  /*0630*/  STG.E.64 desc[UR6][R8.64], R20 ;  /* 0x0000001408007986 */ /* 0x0003e8000c101b06 */
[----:B------:R-:W2:Y:S01]  /*0640*/  LDG.E R10, desc[UR6][R10.64] ;  /* 0x000000060a0a7981 */ /* 0x000ea2000c1e1900 */
[----:B------:R-:W-:-:S06]  /*0650*/  IMAD.WIDE.U32 R14, R22, 0x8, R14 ;  /* 0x00000008160e7825 */ /* 0x000fcc00078e000e */
[----:B------:R-:W3:Y:S01]  /*0660*/  LDG.E.64 R14, desc[UR6][R14.64] ;  /* 0x000000060e0e7981 */ /* 0x000ee2000c1e1b00 */
[----:B--2---:R-:W-:-:S05]  /*0670*/  IADD3 R17, PT, PT, R10, -0x1, RZ ;  /* 0xffffffff0a117810 */ /* 0x004fca0007ffe0ff */
[----:B------:R-:W-:-:S06]  /*0680*/  IMAD.WIDE.U32 R12, R17, 0x8, R12 ;  /* 0x00000008110c7825 */ /* 0x000fcc00078e000c */
[----:B------:R-:W3:Y:S01]  /*0690*/  LDG.E.64 R12, desc[UR6][R12.64] ;  /* 0x000000060c0c7981 */ /* 0x000ee2000c1e1b00 */
[----:B------:R-:W-:-:S04]  /*06a0*/  IADD3 R6, PT, PT, R6, 0x8, RZ ;  /* 0x0000000806067810 */ /* 0x000fc80007ffe0ff */
[----:B------:R-:W-:Y:S02]  /*06b0*/  ISETP.NE.AND P1, PT, R6, RZ, PT ;  /* 0x000000ff0600720c */ /* 0x000fe40003f25270 */
[C---:B------:R-:W-:Y:S02]  /*06c0*/  LEA R26, R0.reuse, R26, 0x3 ;  /* 0x0000001a001a7211 */ /* 0x040fe400078e18ff */
[C---:B------:R-:W-:Y:S02]  /*06d0*/  LEA R7, R0.reuse, R7, 0x3 ;  /* 0x0000000700077211 */ /* 0x040fe400078e18ff */
[C---:B------:R-:W-:Y:S02]  /*06e0*/  LEA R23, R0.reuse, R23, 0x3 ;  /* 0x0000001700177211 */ /* 0x040fe400078e18ff */
[C---:B------:R-:W-:Y:S02]  /*06f0*/  LEA R25, R0.reuse, R25, 0x3 ;  /* 0x0000001900197211 */ /* 0x040fe400078e18ff */
[----:B------:R-:W-:-:S02]  /*0700*/  LEA R27, R0, R27, 0x3 ;  /* 0x0000001b001b7211 */ /* 0x000fc400078e18ff */
[C---:B------:R-:W-:Y:S02]  /*0710*/  LEA R29, R0.reuse, R29, 0x3 ;  /* 0x0000001d001d7211 */ /* 0x040fe400078e18ff */
[C---:B------:R-:W-:Y:S02]  /*0720*/  LEA R22, R0.reuse, R22, 0x3 ;  /* 0x0000001600167211 */ /* 0x040fe400078e18ff */
[----:B------:R-:W-:Y:S01]  /*0730*/  LEA R24, R0, R24, 0x3 ;  /* 0x0000001800187211 */ /* 0x000fe200078e18ff */
[----:B---3--:R-:W-:-:S07]  /*0740*/  DFMA R18, R14, R12, R20 ;  /* 0x0000000c0e12722b */ /* 0x008fce0000000014 */
[----:B------:R1:W-:Y:S01]  /*0750*/  STG.E.64 desc[UR6][R8.64], R18 ;  /* 0x0000001208007986 */ /* 0x0003e2000c101b06 */
[----:B------:R-:W-:Y:S05]  /*0760*/  @P1 BRA `(.L_x_1) ;  /* 0xfffffff800a81947 */ /* 0x000fea000383ffff */
.L_x_0:
[----:B------:R-:W-:Y:S05]  /*0770*/  @!P0 EXIT ;  /* 0x000000000000894d */ /* 0x000fea0003800000 */
[----:B------:R-:W-:Y:S02]  /*0780*/  ISETP.GE.U32.AND P0, PT, R4, 0x4, PT ;  /* 0x000000040400780c */ /* 0x000fe40003f06070 */
[----:B-1----:R-:W-:-:S04]  /*0790*/  LOP3.LUT R20, R2, 0x3, RZ, 0xc0, !PT ;  /* 0x0000000302147812 */ /* 0x002fc800078ec0ff */
[----:B------:R-:W-:-:S07]  /*07a0*/  ISETP.NE.AND P1, PT, R20, RZ, PT ;  /* 0x000000ff1400720c */ /* 0x000fce0003f25270 */
[----:B------:R-:W-:Y:S06]  /*07b0*/  @!P0 BRA `(.L_x_2) ;  /* 0x0000000000b08947 */ /* 0x000fec0003800000 */
[----:B------:R-:W1:Y:S01]  /*07c0*/  LDC.64 R12, c[0x0][0x390] ;  /* 0x0000e400ff0c7b82 */ /* 0x000e620000000a00 */
[----:B------:R-:W-:-:S07]  /*07d0*/  IMAD R15, R5, R0, R3 ;  /* 0x00000000050f7224 */ /* 0x000fce00078e0203 */
[----:B------:R-:W2:Y:S08]  /*07e0*/  LDC.64 R6, c[0x0][0x398] ;  /* 0x0000e600ff067b82 */ /* 0x000eb00000000a00 */
[----:B------:R-:W3:Y:S01]  /*07f0*/  LDC.64 R10, c[0x0][0x388] ;  /* 0x0000e200ff0a7b82 */ /* 0x000ee20000000a00 */
[----:B-1----:R-:W-:-:S06]  /*0800*/  IMAD.WIDE.U32 R22, R15, 0x4, R12 ;  /* 0x000000040f167825 */ /* 0x002fcc00078e000c */
[----:B------:R-:W4:Y:S01]  /*0810*/  LDG.E R22, desc[UR6][R22.64] ;  /* 0x0000000616167981 */ /* 0x000f22000c1e1900 */
[----:B---3--:R-:W-:-:S05]  /*0820*/  IMAD.WIDE.U32 R24, R15, 0x8, R10 ;  /* 0x000000080f187825 */ /* 0x008fca00078e000a */
[----:B------:R-:W3:Y:S01]  /*0830*/  LDG.E.64 R16, desc[UR6][R24.64] ;  /* 0x0000000618107981 */ /* 0x000ee2000c1e1b00 */
[----:B----4-:R-:W-:-:S05]  /*0840*/  IADD3 R27, PT, PT, R22, -0x1, RZ ;  /* 0xffffffff161b7810 */ /* 0x010fca0007ffe0ff */
[----:B--2---:R-:W-:-:S06]  /*0850*/  IMAD.WIDE.U32 R26, R27, 0x8, R6 ;  /* 0x000000081b1a7825 */ /* 0x004fcc00078e0006 */
[----:B------:R-:W3:Y:S01]  /*0860*/  LDG.E.64 R26, desc[UR6][R26.64] ;  /* 0x000000061a1a7981 */ /* 0x000ee2000c1e1b00 */
[----:B------:R-:W-:-:S05]  /*0870*/  IADD3 R15, PT, PT, R15, R0, RZ ;  /* 0x000000000f0f7210 */ /* 0x000fca0007ffe0ff */
[----:B------:R-:W-:Y:S01]  /*0880*/  IMAD.WIDE.U32 R28, R15, 0x4, R12 ;  /* 0x000000040f1c7825 */ /* 0x000fe200078e000c */
[----:B---3--:R-:W-:-:S07]  /*0890*/  DFMA R18, R16, R26, R18 ;  /* 0x0000001a1012722b */ /* 0x008fce0000000012 */
[----:B------:R1:W-:Y:S04]  /*08a0*/  STG.E.64 desc[UR6][R8.64], R18 ;  /* 0x0000001208007986 */ /* 0x0003e8000c101b06 */
[----:B------:R-:W2:Y:S01]  /*08b0*/  LDG.E R28, desc[UR6][R28.64] ;  /* 0x000000061c1c7981 */ /* 0x000ea2000c1e1900 */
[----:B------:R-:W-:Y:S01]  /*08c0*/  IMAD.WIDE.U32 R22, R15, 0x8, R10 ;  /* 0x000000080f167825 */ /* 0x000fe200078e000a */
[----:B--2---:R-:W-:-:S05]  /*08d0*/  IADD3 R17, PT, PT, R28, -0x1, RZ ;  /* 0xffffffff1c117810 */ /* 0x004fca0007ffe0ff */
[----:B------:R-:W-:Y:S02]  /*08e0*/  IMAD.WIDE.U32 R24, R17, 0x8, R6 ;  /* 0x0000000811187825 */ /* 0x000fe400078e0006 */
[----:B------:R-:W2:Y:S04]  /*08f0*/  LDG.E.64 R16, desc[UR6][R22.64] ;  /* 0x0000000616107981 */ /* 0x000ea8000c1e1b00 */
[----:B------:R-:W2:Y:S01]  /*0900*/  LDG.E.64 R24, desc[UR6][R24.64] ;  /* 0x0000000618187981 */ /* 0x000ea2000c1e1b00 */
[----:B------:R-:W-:-:S05]  /*0910*/  IADD3 R15, PT, PT, R15, R0, RZ ;  /* 0x000000000f0f7210 */ /* 0x000fca0007ffe0ff */
[----:B------:R-:W-:Y:S01]  /*0920*/  IMAD.WIDE.U32 R26, R15, 0x4, R12 ;  /* 0x000000040f1a7825 */ /* 0x000fe200078e000c */
[----:B--2---:R-:W-:-:S07]  /*0930*/  DFMA R16, R16, R24, R18 ;  /* 0x000000181010722b */ /* 0x004fce0000000012 */
[----:B------:R2:W-:Y:S04]  /*0940*/  STG.E.64 desc[UR6][R8.64], R16 ;  /* 0x0000001008007986 */ /* 0x0005e8000c101b06 */
[----:B------:R-:W3:Y:S01]  /*0950*/  LDG.E R26, desc[UR6][R26.64] ;  /* 0x000000061a1a7981 */ /* 0x000ee2000c1e1900 */
[----:B-1----:R-:W-:-:S06]  /*0960*/  IMAD.WIDE.U32 R18, R15, 0x8, R10 ;  /* 0x000000080f127825 */ /* 0x002fcc00078e000a */
[----:B------:R-:W4:Y:S01]  /*0970*/  LDG.E.64 R18, desc[UR6][R18.64] ;  /* 0x0000000612127981 */ /* 0x000f22000c1e1b00 */
[----:B---3--:R-:W-:-:S05]  /*0980*/  IADD3 R29, PT, PT, R26, -0x1, RZ ;  /* 0xffffffff1a1d7810 */ /* 0x008fca0007ffe0ff */
[----:B------:R-:W-:-:S06]  /*0990*/  IMAD.WIDE.U32 R28, R29, 0x8, R6 ;  /* 0x000000081d1c7825 */ /* 0x000fcc00078e0006 */
[----:B------:R-:W4:Y:S01]  /*09a0*/  LDG.E.64 R28, desc[UR6][R28.64] ;  /* 0x000000061c1c7981 */ /* 0x000f22000c1e1b00 */
[----:B------:R-:W-:-:S05]  /*09b0*/  IADD3 R21, PT, PT, R15, R0, RZ ;  /* 0x000000000f157210 */ /* 0x000fca0007ffe0ff */
[----:B------:R-:W-:Y:S01]  /*09c0*/  IMAD.WIDE.U32 R12, R21, 0x4, R12 ;  /* 0x00000004150c7825 */ /* 0x000fe200078e000c */
[----:B----4-:R-:W-:-:S07]  /*09d0*/  DFMA R14, R18, R28, R16 ;  /* 0x0000001c120e722b */ /* 0x010fce0000000010 */
[----:B------:R1:W-:Y:S04]  /*09e0*/  STG.E.64 desc[UR6][R8.64], R14 ;  /* 0x0000000e08007986 */ /* 0x0003e8000c101b06 */
[----:B------:R-:W2:Y:S01]  /*09f0*/  LDG.E R12, desc[UR6][R12.64] ;  /* 0x000000060c0c7981 */ /* 0x000ea2000c1e1900 */
[----:B------:R-:W-:-:S06]  /*0a00*/  IMAD.WIDE.U32 R10, R21, 0x8, R10 ;  /* 0x00000008150a7825 */ /* 0x000fcc00078e000a */
[----:B------:R-:W3:Y:S01]  /*0a10*/  LDG.E.64 R10, desc[UR6][R10.64] ;  /* 0x000000060a0a7981 */ /* 0x000ee2000c1e1b00 */
[----:B--2---:R-:W-:-:S05]  /*0a20*/  IADD3 R17, PT, PT, R12, -0x1, RZ ;  /* 0xffffffff0c117810 */ /* 0x004fca0007ffe0ff */
[----:B------:R-:W-:-:S06]  /*0a30*/  IMAD.WIDE.U32 R6, R17, 0x8, R6 ;  /* 0x0000000811067825 */ /* 0x000fcc00078e0006 */
[----:B------:R-:W3:Y:S01]  /*0a40*/  LDG.E.64 R6, desc[UR6][R6.64] ;  /* 0x0000000606067981 */ /* 0x000ee2000c1e1b00 */
[----:B------:R-:W-:Y:S01]  /*0a50*/  IADD3 R5, PT, PT, R5, 0x4, RZ ;  /* 0x0000000405057810 */ /* 0x000fe20007ffe0ff */
[----:B---3--:R-:W-:-:S07]  /*0a60*/  DFMA R18, R10, R6, R14 ;  /* 0x000000060a12722b */ /* 0x008fce000000000e */
[----:B------:R1:W-:Y:S04]  /*0a70*/  STG.E.64 desc[UR6][R8.64], R18 ;  /* 0x0000001208007986 */ /* 0x0003e8000c101b06 */
.L_x_2:
[----:B------:R-:W-:Y:S05]  /*0a80*/  @!P1 EXIT ;  /* 0x000000000000994d */ /* 0x000fea0003800000 */
[----:B------:R-:W-:Y:S02]  /*0a90*/  ISETP.NE.AND P0, PT, R20, 0x1, PT ;  /* 0x000000011400780c */ /* 0x000fe40003f05270 */
[----:B------:R-:W-:-:S04]  /*0aa0*/  LOP3.LUT R2, R2, 0x1, RZ, 0xc0, !PT ;  /* 0x0000000102027812 */ /* 0x000fc800078ec0ff */
[----:B------:R-:W-:-:S07]  /*0ab0*/  ISETP.NE.U32.AND P1, PT, R2, 0x1, PT ;  /* 0x000000010200780c */ /* 0x000fce0003f25070 */
[----:B------:R-:W-:Y:S06]  /*0ac0*/  @!P0 BRA `(.L_x_3) ;  /* 0x0000000000608947 */ /* 0x000fec0003800000 */
[----:B------:R-:W2:Y:S01]  /*0ad0*/  LDC.64 R10, c[0x0][0x390] ;  /* 0x0000e400ff0a7b82 */ /* 0x000ea20000000a00 */
[----:B------:R-:W-:-:S07]  /*0ae0*/  IMAD R25, R5, R0, R3 ;  /* 0x0000000005197224 */ /* 0x000fce00078e0203 */
[----:B------:R-:W3:Y:S08]  /*0af0*/  LDC.64 R6, c[0x0][0x398] ;  /* 0x0000e600ff067b82 */ /* 0x000ef00000000a00 */
[----:B------:R-:W4:Y:S01]  /*0b00*/  LDC.64 R12, c[0x0][0x388] ;  /* 0x0000e200ff0c7b82 */ /* 0x000f220000000a00 */
[----:B--2---:R-:W-:-:S06]  /*0b10*/  IMAD.WIDE.U32 R20, R25, 0x4, R10 ;  /* 0x0000000419147825 */ /* 0x004fcc00078e000a */
[----:B------:R-:W2:Y:S01]  /*0b20*/  LDG.E R20, desc[UR6][R20.64] ;  /* 0x0000000614147981 */ /* 0x000ea2000c1e1900 */
[----:B----4-:R-:W-:-:S05]  /*0b30*/  IMAD.WIDE.U32 R22, R25, 0x8, R12 ;  /* 0x0000000819167825 */ /* 0x010fca00078e000c */
[----:B-1----:R-:W4:Y:S01]  /*0b40*/  LDG.E.64 R14, desc[UR6][R22.64] ;  /* 0x00000006160e7981 */ /* 0x002f22000c1e1b00 */
[----:B--2---:R-:W-:-:S05]  /*0b50*/  IADD3 R17, PT, PT, R20, -0x1, RZ ;  /* 0xffffffff14117810 */ /* 0x004fca0007ffe0ff */
[----:B---3--:R-:W-:-:S06]  /*0b60*/  IMAD.WIDE.U32 R16, R17, 0x8, R6 ;  /* 0x0000000811107825 */ /* 0x008fcc00078e0006 */
[----:B------:R-:W4:Y:S01]  /*0b70*/  LDG.E.64 R16, desc[UR6][R16.64] ;  /* 0x0000000610107981 */ /* 0x000f22000c1e1b00 */
[----:B------:R-:W-:-:S05]  /*0b80*/  IADD3 R25, PT, PT, R25, R0, RZ ;  /* 0x0000000019197210 */ /* 0x000fca0007ffe0ff */
[----:B------:R-:W-:Y:S01]  /*0b90*/  IMAD.WIDE.U32 R10, R25, 0x4, R10 ;  /* 0x00000004190a7825 */ /* 0x000fe200078e000a */
[----:B----4-:R-:W-:-:S07]  /*0ba0*/  DFMA R14, R14, R16, R18 ;  /* 0x000000100e0e722b */ /* 0x010fce0000000012 */
[----:B------:R2:W-:Y:S04]  /*0bb0*/  STG.E.64 desc[UR6][R8.64], R14 ;  /* 0x0000000e08007986 */ /* 0x0005e8000c101b06 */
[----:B------:R-:W3:Y:S01]  /*0bc0*/  LDG.E R10, desc[UR6][R10.64] ;  /* 0x000000060a0a7981 */ /* 0x000ee2000c1e1900 */
[----:B------:R-:W-:Y:S01]  /*0bd0*/  IMAD.WIDE.U32 R12, R25, 0x8, R12 ;  /* 0x00000008190c7825 */ /* 0x000fe200078e000c */
[----:B---3--:R-:W-:-:S05]  /*0be0*/  IADD3 R19, PT, PT, R10, -0x1, RZ ;  /* 0xffffffff0a137810 */ /* 0x008fca0007ffe0ff */
[----:B------:R-:W-:Y:S02]  /*0bf0*/  IMAD.WIDE.U32 R6, R19, 0x8, R6 ;  /* 0x0000000813067825 */ /* 0x000fe400078e0006 */
[----:B------:R-:W3:Y:S04]  /*0c00*/  LDG.E.64 R18, desc[UR6][R12.64] ;  /* 0x000000060c127981 */ /* 0x000ee8000c1e1b00 */
[----:B------:R-:W3:Y:S01]  /*0c10*/  LDG.E.64 R6, desc[UR6][R6.64] ;  /* 0x0000000606067981 */ /* 0x000ee2000c1e1b00 */
[----:B------:R-:W-:Y:S01]  /*0c20*/  IADD3 R5, PT, PT, R5, 0x2, RZ ;  /* 0x0000000205057810 */ /* 0x000fe20007ffe0ff */
[----:B---3--:R-:W-:-:S07]  /*0c30*/  DFMA R18, R18, R6, R14 ;  /* 0x000000061212722b */ /* 0x008fce000000000e */
[----:B------:R2:W-:Y:S04]  /*0c40*/  STG.E.64 desc[UR6][R8.64], R18 ;  /* 0x0000001208007986 */ /* 0x0005e8000c101b06 */
.L_x_3:
[----:B------:R-:W-:Y:S05]  /*0c50*/  @P1 EXIT ;  /* 0x000000000000194d */ /* 0x000fea0003800000 */
[----:B------:R-:W3:Y:S01]  /*0c60*/  LDC.64 R6, c[0x0][0x390] ;  /* 0x0000e400ff067b82 */ /* 0x000ee20000000a00 */
[----:B------:R-:W-:-:S07]  /*0c70*/  IMAD R11, R5, R0, R3 ;  /* 0x00000000050b7224 */ /* 0x000fce00078e0203 */
[----:B------:R-:W4:Y:S01]  /*0c80*/  LDC.64 R4, c[0x0][0x388] ;  /* 0x0000e200ff047b82 */ /* 0x000f220000000a00 */
[----:B---3--:R-:W-:-:S07]  /*0c90*/  IMAD.WIDE.U32 R2, R11, 0x4, R6 ;  /* 0x000000040b027825 */ /* 0x008fce00078e0006 */
[----:B------:R-:W3:Y:S01]  /*0ca0*/  LDC.64 R6, c[0x0][0x398] ;  /* 0x0000e600ff067b82 */ /* 0x000ee20000000a00 */
[----:B------:R-:W5:Y:S01]  /*0cb0*/  LDG.E R2, desc[UR6][R2.64] ;  /* 0x0000000602027981 */ /* 0x000f62000c1e1900 */
[----:B----4-:R-:W-:-:S06]  /*0cc0*/  IMAD.WIDE.U32 R4, R11, 0x8, R4 ;  /* 0x000000080b047825 */ /* 0x010fcc00078e0004 */
[----:B------:R-:W1:Y:S01]  /*0cd0*/  LDG.E.64 R4, desc[UR6][R4.64] ;  /* 0x0000000604047981 */ /* 0x000e62000c1e1b00 */
[----:B-----5:R-:W-:-:S05]  /*0ce0*/  IADD3 R13, PT, PT, R2, -0x1, RZ ;  /* 0xffffffff020d7810 */ /* 0x020fca0007ffe0ff */
[----:B---3--:R-:W-:-:S06]  /*0cf0*/  IMAD.WIDE.U32 R6, R13, 0x8, R6 ;  /* 0x000000080d067825 */ /* 0x008fcc00078e0006 */
[----:B------:R-:W1:Y:S02]  /*0d00*/  LDG.E.64 R6, desc[UR6][R6.64] ;  /* 0x0000000606067981 */ /* 0x000e64000c1e1b00 */
[----:B-12---:R-:W-:-:S07]  /*0d10*/  DFMA R18, R4, R6, R18 ;  /* 0x000000060412722b */ /* 0x006fce0000000012 */
[----:B------:R-:W-:Y:S01]  /*0d20*/  STG.E.64 desc[UR6][R8.64], R18 ;  /* 0x0000001208007986 */ /* 0x000fe2000c101b06 */
[----:B------:R-:W-:Y:S05]  /*0d30*/  EXIT ;  /* 0x000000000000794d */ /* 0x000fea0003800000 */
.L_x_4:
[----:B------:R-:W-:-:S00]  /*0d40*/  BRA `(.L_x_4) ;  /* 0xfffffffc00fc7947 */ /* 0x000fc0000383ffff */
[----:B------:R-:W-:-:S00]  /*0d50*/  NOP ;  /* 0x0000000000007918 */ /* 0x000fc00000000000 */
        /* <DEDUP_REMOVED lines=10> */
.L_x_5:


//--------------------- .nv.shared.reserved.0     --------------------------
	.section	.nv.shared.reserved.0,"aw",@nobits
	.weak		__nv_reservedSMEM_offset_0_alias
	.size		__nv_reservedSMEM_offset_0_alias, 0, 64
	.other		__nv_reservedSMEM_offset_0_alias,@"STO_CUDA_RESERVED_SHARED STV_DEFAULT"
__nv_reservedSMEM_offset_0_alias:
	.zero		0
	.zero		64


//--------------------- .nv.constant0._Z16kernel_spmatvec2PdPKdPKiS1_ij --------------------------
	.section	.nv.constant0._Z16kernel_spmatvec2PdPKdPKiS1_ij,"a",@progbits
	.sectionflags	@""
	.align	4
.nv.constant0._Z16kernel_spmatvec2PdPKdPKiS1_ij:
	.zero		936


//--------------------- SYMBOLS --------------------------

	.type		.nv.reservedSmem.offset0,@object
	.size		.nv.reservedSmem.offset0,0x4
